	.headerflags	@"EF_CUDA_TEXMODE_UNIFIED EF_CUDA_64BIT_ADDRESS EF_CUDA_ACCELERATORS EF_CUDA_SM90 EF_CUDA_VIRTUAL_SM(EF_CUDA_SM90)"
	.elftype	@"ET_EXEC"


//--------------------- .nv.info                  --------------------------
	.section	.nv.info,"",@"SHT_CUDA_INFO"
	.align	4


	//----- nvinfo : EIATTR_REGCOUNT
	.align		4
        /*0000*/ 	.byte	0x04, 0x2f
        /*0002*/ 	.short	(.L_3 - .L_2)
	.align		4
.L_2:
        /*0004*/ 	.word	index@(triton_per_fused__weight_norm_interface_11)
        /*0008*/ 	.word	0x00000013


	//----- nvinfo : EIATTR_MIN_STACK_SIZE
	.align		4
.L_3:
        /*000c*/ 	.byte	0x04, 0x12
        /*000e*/ 	.short	(.L_5 - .L_4)
	.align		4
.L_4:
        /*0010*/ 	.word	index@(triton_per_fused__weight_norm_interface_11)
        /*0014*/ 	.word	0x00000000


	//----- nvinfo : EIATTR_FRAME_SIZE
	.align		4
.L_5:
        /*0018*/ 	.byte	0x04, 0x11
        /*001a*/ 	.short	(.L_7 - .L_6)
	.align		4
.L_6:
        /*001c*/ 	.word	index@(triton_per_fused__weight_norm_interface_11)
        /*0020*/ 	.word	0x00000000


	//----- nvinfo : EIATTR_MIN_STACK_SIZE
	.align		4
.L_7:
        /*0024*/ 	.byte	0x04, 0x12
        /*0026*/ 	.short	(.L_9 - .L_8)
	.align		4
.L_8:
        /*0028*/ 	.word	index@(triton_per_fused__weight_norm_interface_11)
        /*002c*/ 	.word	0x00000000
.L_9:


//--------------------- .nv.info.triton_per_fused__weight_norm_interface_11 --------------------------
	.section	.nv.info.triton_per_fused__weight_norm_interface_11,"",@"SHT_CUDA_INFO"
	.sectionflags	@""
	.align	4


	//----- nvinfo : EIATTR_CUDA_API_VERSION
	.align		4
        /*0000*/ 	.byte	0x04, 0x37
        /*0002*/ 	.short	(.L_11 - .L_10)
.L_10:
        /*0004*/ 	.word	0x0000007c


	//----- nvinfo : EIATTR_KPARAM_INFO
	.align		4
.L_11:
        /*0008*/ 	.byte	0x04, 0x17
        /*000a*/ 	.short	(.L_13 - .L_12)
.L_12:
        /*000c*/ 	.word	0x00000000
        /*0010*/ 	.short	0x0005
        /*0012*/ 	.short	0x0024
        /*0014*/ 	.byte	0x00, 0xf0, 0x11, 0x00


	//----- nvinfo : EIATTR_KPARAM_INFO
	.align		4
.L_13:
        /*0018*/ 	.byte	0x04, 0x17
        /*001a*/ 	.short	(.L_15 - .L_14)
.L_14:
        /*001c*/ 	.word	0x00000000
        /*0020*/ 	.short	0x0004
        /*0022*/ 	.short	0x0020
        /*0024*/ 	.byte	0x00, 0xf0, 0x11, 0x00


	//----- nvinfo : EIATTR_KPARAM_INFO
	.align		4
.L_15:
        /*0028*/ 	.byte	0x04, 0x17
        /*002a*/ 	.short	(.L_17 - .L_16)
.L_16:
        /*002c*/ 	.word	0x00000000
        /*0030*/ 	.short	0x0003
        /*0032*/ 	.short	0x0018
        /*0034*/ 	.byte	0x00, 0xf4, 0x21, 0x00


	//----- nvinfo : EIATTR_KPARAM_INFO
	.align		4
.L_17:
        /*0038*/ 	.byte	0x04, 0x17
        /*003a*/ 	.short	(.L_19 - .L_18)
.L_18:
        /*003c*/ 	.word	0x00000000
        /*0040*/ 	.short	0x0002
        /*0042*/ 	.short	0x0010
        /*0044*/ 	.byte	0x00, 0xf4, 0x21, 0x00


	//----- nvinfo : EIATTR_KPARAM_INFO
	.align		4
.L_19:
        /*0048*/ 	.byte	0x04, 0x17
        /*004a*/ 	.short	(.L_21 - .L_20)
.L_20:
        /*004c*/ 	.word	0x00000000
        /*0050*/ 	.short	0x0001
        /*0052*/ 	.short	0x0008
        /*0054*/ 	.byte	0x00, 0xf4, 0x21, 0x00


	//----- nvinfo : EIATTR_KPARAM_INFO
	.align		4
.L_21:
        /*0058*/ 	.byte	0x04, 0x17
        /*005a*/ 	.short	(.L_23 - .L_22)
.L_22:
        /*005c*/ 	.word	0x00000000
        /*0060*/ 	.short	0x0000
        /*0062*/ 	.short	0x0000
        /*0064*/ 	.byte	0x00, 0xf4, 0x21, 0x00


	//----- nvinfo : EIATTR_SPARSE_MMA_MASK
	.align		4
.L_23:
        /*0068*/ 	.byte	0x03, 0x50
        /*006a*/ 	.short	0x0000


	//----- nvinfo : EIATTR_MAXREG_COUNT
	.align		4
        /*006c*/ 	.byte	0x03, 0x1b
        /*006e*/ 	.short	0x00ff


	//----- nvinfo : EIATTR_COOP_GROUP_MASK_REGIDS
	.align		4
        /*0070*/ 	.byte	0x04, 0x29
        /*0072*/ 	.short	(.L_25 - .L_24)


	//   ....[0]....
.L_24:
        /*0074*/ 	.word	0xffffffff


	//   ....[1]....
        /*0078*/ 	.word	0xffffffff


	//   ....[2]....
        /*007c*/ 	.word	0xffffffff


	//   ....[3]....
        /*0080*/ 	.word	0xffffffff


	//   ....[4]....
        /*0084*/ 	.word	0xffffffff


	//   ....[5]....
        /*0088*/ 	.word	0xffffffff


	//   ....[6]....
        /*008c*/ 	.word	0xffffffff


	//   ....[7]....
        /*0090*/ 	.word	0xffffffff


	//----- nvinfo : EIATTR_COOP_GROUP_INSTR_OFFSETS
	.align		4
.L_25:
        /*0094*/ 	.byte	0x04, 0x28
        /*0096*/ 	.short	(.L_27 - .L_26)


	//   ....[0]....
.L_26:
        /*0098*/ 	.word	0x00000170


	//   ....[1]....
        /*009c*/ 	.word	0x00000190


	//   ....[2]....
        /*00a0*/ 	.word	0x000001d0


	//   ....[3]....
        /*00a4*/ 	.word	0x000001e0


	//   ....[4]....
        /*00a8*/ 	.word	0x00000210


	//   ....[5]....
        /*00ac*/ 	.word	0x00000220


	//   ....[6]....
        /*00b0*/ 	.word	0x00000250


	//   ....[7]....
        /*00b4*/ 	.word	0x00000260


	//----- nvinfo : EIATTR_EXIT_INSTR_OFFSETS
	.align		4
.L_27:
        /*00b8*/ 	.byte	0x04, 0x1c
        /*00ba*/ 	.short	(.L_29 - .L_28)


	//   ....[0]....
.L_28:
        /*00bc*/ 	.word	0x000003b0


	//   ....[1]....
        /*00c0*/ 	.word	0x000003d0


	//----- nvinfo : EIATTR_REQNTID
	.align		4
.L_29:
        /*00c4*/ 	.byte	0x04, 0x10
        /*00c6*/ 	.short	(.L_31 - .L_30)
.L_30:
        /*00c8*/ 	.word	0x00000040
        /*00cc*/ 	.word	0x00000001
        /*00d0*/ 	.word	0x00000001


	//----- nvinfo : EIATTR_CBANK_PARAM_SIZE
	.align		4
.L_31:
        /*00d4*/ 	.byte	0x03, 0x19
        /*00d6*/ 	.short	0x0028


	//----- nvinfo : EIATTR_PARAM_CBANK
	.align		4
        /*00d8*/ 	.byte	0x04, 0x0a
        /*00da*/ 	.short	(.L_33 - .L_32)
	.align		4
.L_32:
        /*00dc*/ 	.word	index@(.nv.constant0.triton_per_fused__weight_norm_interface_11)
        /*00e0*/ 	.short	0x0210
        /*00e2*/ 	.short	0x0028


	//----- nvinfo : EIATTR_SW_WAR
	.align		4
.L_33:
        /*00e4*/ 	.byte	0x04, 0x36
        /*00e6*/ 	.short	(.L_35 - .L_34)
.L_34:
        /*00e8*/ 	.word	0x00000008
.L_35:


//--------------------- .nv.callgraph             --------------------------
	.section	.nv.callgraph,"",@"SHT_CUDA_CALLGRAPH"
	.align	4
	.sectionentsize	8
	.align		4
        /*0000*/ 	.word	0x00000000
	.align		4
        /*0004*/ 	.word	0xffffffff
	.align		4
        /*0008*/ 	.word	0x00000000
	.align		4
        /*000c*/ 	.word	0xfffffffe
	.align		4
        /*0010*/ 	.word	0x00000000
	.align		4
        /*0014*/ 	.word	0xfffffffd
	.align		4
        /*0018*/ 	.word	0x00000000
	.align		4
        /*001c*/ 	.word	0xfffffffc


//--------------------- .nv.constant4             --------------------------
	.section	.nv.constant4,"a",@progbits
	.align	8
	.align		8
.nv.constant4:
        /*0000*/ 	.dword	_$_str
	.align		8
        /*0008*/ 	.dword	_$_str_$_2


//--------------------- .text.triton_per_fused__weight_norm_interface_11 --------------------------
	.section	.text.triton_per_fused__weight_norm_interface_11,"ax",@progbits
	.sectionflags	@"SHF_BARRIERS=1"
	.align	128
        .global         triton_per_fused__weight_norm_interface_11
        .type           triton_per_fused__weight_norm_interface_11,@function
        .size           triton_per_fused__weight_norm_interface_11,(.L_x_1 - triton_per_fused__weight_norm_interface_11)
        .other          triton_per_fused__weight_norm_interface_11,@"STO_CUDA_ENTRY STV_DEFAULT"
triton_per_fused__weight_norm_interface_11:
.text.triton_per_fused__weight_norm_interface_11:
[----:B------:R-:W0:Y:S02]  /*0000*/  LDC R1, c[0x0][0x28] ;  /* 0x00000a00ff017b82 */ /* 0x000e240000000800 */
[----:B------:R-:W1:Y:S01]  /*0010*/  S2R R12, SR_TID.X ;  /* 0x00000000000c7919 */ /* 0x000e620000002100 */
[----:B------:R-:W2:Y:S01]  /*0020*/  LDC.64 R6, c[0x0][0x218] ;  /* 0x00008600ff067b82 */ /* 0x000ea20000000a00 */
[----:B------:R-:W-:Y:S01]  /*0030*/  CS2R R4, SRZ ;  /* 0x0000000000047805 */ /* 0x000fe2000001ff00 */
[----:B------:R-:W-:Y:S01]  /*0040*/  ULDC.64 UR4, c[0x0][0x208] ;  /* 0x0000820000047ab9 */ /* 0x000fe20000000a00 */
[----:B------:R-:W3:Y:S05]  /*0050*/  S2R R2, SR_CTAID.X ;  /* 0x0000000000027919 */ /* 0x000eea0000002500 */
[----:B------:R-:W4:Y:S01]  /*0060*/  LDC.64 R8, c[0x0][0x220] ;  /* 0x00008800ff087b82 */ /* 0x000f220000000a00 */
[----:B-1----:R-:W-:-:S02]  /*0070*/  LOP3.LUT R3, R12, 0xf, RZ, 0xc0, !PT ;  /* 0x0000000f0c037812 */ /* 0x002fc400078ec0ff */
[C---:B---3--:R-:W-:Y:S02]  /*0080*/  ISETP.GE.AND P0, PT, R2.reuse, 0x10, PT ;  /* 0x000000100200780c */ /* 0x048fe40003f06270 */
[----:B------:R-:W-:-:S05]  /*0090*/  LEA R0, R2, R3, 0x4 ;  /* 0x0000000302007211 */ /* 0x000fca00078e20ff */
[----:B--2---:R-:W-:-:S06]  /*00a0*/  IMAD.WIDE R6, R0, 0x4, R6 ;  /* 0x0000000400067825 */ /* 0x004fcc00078e0206 */
[----:B------:R-:W2:Y:S04]  /*00b0*/  @!P0 LDG.E R4, desc[UR4][R6.64] ;  /* 0x0000000406048981 */ /* 0x000ea8000c1e1900 */
[----:B------:R-:W3:Y:S01]  /*00c0*/  @!P0 LDG.E R5, desc[UR4][R6.64] ;  /* 0x0000000406058981 */ /* 0x000ee2000c1e1900 */
[----:B------:R-:W-:Y:S01]  /*00d0*/  HFMA2.MMA R3, -RZ, RZ, 0, 0 ;  /* 0x00000000ff037435 */ /* 0x000fe200000001ff */
[----:B----4-:R-:W-:-:S09]  /*00e0*/  IMAD.WIDE R8, R2, 0x4, R8 ;  /* 0x0000000402087825 */ /* 0x010fd200078e0208 */
[----:B------:R1:W4:Y:S01]  /*00f0*/  @!P0 LDG.E.EL R3, desc[UR4][R8.64] ;  /* 0x0000000408038981 */ /* 0x000322000c2e1900 */
[----:B------:R-:W-:Y:S01]  /*0100*/  BAR.SYNC.DEFER_BLOCKING 0x0 ;  /* 0x0000000000007b1d */ /* 0x000fe20000010000 */
[----:B--2---:R-:W-:Y:S02]  /*0110*/  SEL R4, R4, RZ, !P0 ;  /* 0x000000ff04047207 */ /* 0x004fe40004000000 */
[----:B---3--:R-:W-:-:S03]  /*0120*/  SEL R5, R5, RZ, !P0 ;  /* 0x000000ff05057207 */ /* 0x008fc60004000000 */
[----:B------:R-:W-:Y:S02]  /*0130*/  FMUL R10, R4, R4 ;  /* 0x00000004040a7220 */ /* 0x000fe40000400000 */
[----:B------:R-:W-:-:S03]  /*0140*/  FMUL R5, R5, R5 ;  /* 0x0000000505057220 */ /* 0x000fc60000400000 */
[----:B------:R-:W-:Y:S02]  /*0150*/  FSEL R10, R10, RZ, !P0 ;  /* 0x000000ff0a0a7208 */ /* 0x000fe40004000000 */
[----:B------:R-:W-:-:S03]  /*0160*/  FSEL R5, R5, RZ, !P0 ;  /* 0x000000ff05057208 */ /* 0x000fc60004000000 */
[----:B------:R-:W2:Y:S01]  /*0170*/  SHFL.BFLY PT, R11, R10, 0x8, 0x1f ;  /* 0x0d001f000a0b7f89 */ /* 0x000ea200000e0000 */
[----:B------:R-:W-:-:S03]  /*0180*/  LOP3.LUT P0, RZ, R12, 0x3f, RZ, 0xc0, !PT ;  /* 0x0000003f0cff7812 */ /* 0x000fc6000780c0ff */
[----:B------:R-:W3:Y:S01]  /*0190*/  SHFL.BFLY PT, R14, R5, 0x8, 0x1f ;  /* 0x0d001f00050e7f89 */ /* 0x000ee200000e0000 */
[----:B------:R-:W-:Y:S01]  /*01a0*/  ISETP.LT.AND P0, PT, R2, 0x10, !P0 ;  /* 0x000000100200780c */ /* 0x000fe20004701270 */
[----:B--2---:R-:W-:Y:S01]  /*01b0*/  FADD R11, R10, R11 ;  /* 0x0000000b0a0b7221 */ /* 0x004fe20000000000 */
[----:B---3--:R-:W-:-:S04]  /*01c0*/  FADD R14, R5, R14 ;  /* 0x0000000e050e7221 */ /* 0x008fc80000000000 */
[----:B------:R-:W2:Y:S04]  /*01d0*/  SHFL.BFLY PT, R6, R11, 0x4, 0x1f ;  /* 0x0c801f000b067f89 */ /* 0x000ea800000e0000 */
[----:B-1----:R-:W1:Y:S01]  /*01e0*/  SHFL.BFLY PT, R9, R14, 0x4, 0x1f ;  /* 0x0c801f000e097f89 */ /* 0x002e6200000e0000 */
[----:B--2---:R-:W-:Y:S01]  /*01f0*/  FADD R6, R11, R6 ;  /* 0x000000060b067221 */ /* 0x004fe20000000000 */
[----:B-1----:R-:W-:-:S04]  /*0200*/  FADD R13, R14, R9 ;  /* 0x000000090e0d7221 */ /* 0x002fc80000000000 */
[----:B------:R-:W1:Y:S04]  /*0210*/  SHFL.BFLY PT, R7, R6, 0x2, 0x1f ;  /* 0x0c401f0006077f89 */ /* 0x000e6800000e0000 */
[----:B------:R-:W2:Y:S01]  /*0220*/  SHFL.BFLY PT, R16, R13, 0x2, 0x1f ;  /* 0x0c401f000d107f89 */ /* 0x000ea200000e0000 */
[----:B-1----:R-:W-:Y:S01]  /*0230*/  FADD R7, R6, R7 ;  /* 0x0000000706077221 */ /* 0x002fe20000000000 */
[----:B--2---:R-:W-:-:S04]  /*0240*/  FADD R16, R13, R16 ;  /* 0x000000100d107221 */ /* 0x004fc80000000000 */
[----:B------:R-:W1:Y:S04]  /*0250*/  SHFL.BFLY PT, R8, R7, 0x1, 0x1f ;  /* 0x0c201f0007087f89 */ /* 0x000e6800000e0000 */
[----:B------:R-:W2:Y:S01]  /*0260*/  SHFL.BFLY PT, R5, R16, 0x1, 0x1f ;  /* 0x0c201f0010057f89 */ /* 0x000ea200000e0000 */
[----:B-1----:R-:W-:Y:S02]  /*0270*/  FADD R10, R7, R8 ;  /* 0x00000008070a7221 */ /* 0x002fe40000000000 */
[----:B------:R-:W1:Y:S02]  /*0280*/  LDC.64 R8, c[0x0][0x210] ;  /* 0x00008400ff087b82 */ /* 0x000e640000000a00 */
[----:B------:R-:W3:Y:S01]  /*0290*/  MUFU.SQRT R11, R10 ;  /* 0x0000000a000b7308 */ /* 0x000ee20000002000 */
[----:B--2---:R-:W-:-:S05]  /*02a0*/  FADD R5, R16, R5 ;  /* 0x0000000510057221 */ /* 0x004fca0000000000 */
[----:B------:R-:W2:Y:S02]  /*02b0*/  LDC.64 R6, c[0x0][0x228] ;  /* 0x00008a00ff067b82 */ /* 0x000ea40000000a00 */
[----:B------:R-:W-:Y:S01]  /*02c0*/  MUFU.SQRT R5, R5 ;  /* 0x0000000500057308 */ /* 0x000fe20000002000 */
[C---:B---3--:R-:W-:Y:S02]  /*02d0*/  FSETP.GT.AND P2, PT, R11.reuse, 8.50705917302346158658e+37, PT ;  /* 0x7e8000000b00780b */ /* 0x048fe40003f44000 */
[----:B------:R-:W-:-:S11]  /*02e0*/  FSETP.GEU.AND P1, PT, R11, 1.175494350822287508e-38, PT ;  /* 0x008000000b00780b */ /* 0x000fd60003f2e000 */
[----:B------:R-:W-:Y:S01]  /*02f0*/  @P2 FMUL R11, R11, 0.25 ;  /* 0x3e8000000b0b2820 */ /* 0x000fe20000400000 */
[----:B----4-:R-:W-:Y:S01]  /*0300*/  @P2 FMUL R3, R3, 0.25 ;  /* 0x3e80000003032820 */ /* 0x010fe20000400000 */
[----:B------:R-:W-:Y:S01]  /*0310*/  LOP3.LUT P2, RZ, R12, 0x30, RZ, 0xc0, !PT ;  /* 0x000000300cff7812 */ /* 0x000fe2000784c0ff */
[----:B--2---:R-:W-:-:S04]  /*0320*/  IMAD.WIDE R6, R0, 0x4, R6 ;  /* 0x0000000400067825 */ /* 0x004fc800078e0206 */
[----:B------:R-:W-:Y:S01]  /*0330*/  @!P1 FMUL R11, R11, 16777216 ;  /* 0x4b8000000b0b9820 */ /* 0x000fe20000400000 */
[----:B------:R-:W-:Y:S01]  /*0340*/  @!P1 FMUL R3, R3, 16777216 ;  /* 0x4b80000003039820 */ /* 0x000fe20000400000 */
[----:B------:R-:W-:Y:S02]  /*0350*/  ISETP.LT.AND P1, PT, R2, 0x10, !P2 ;  /* 0x000000100200780c */ /* 0x000fe40005721270 */
[----:B------:R-:W2:Y:S02]  /*0360*/  MUFU.RCP R14, R11 ;  /* 0x0000000b000e7308 */ /* 0x000ea40000001000 */
[----:B--2---:R-:W-:Y:S01]  /*0370*/  FMUL R13, R14, R3 ;  /* 0x000000030e0d7220 */ /* 0x004fe20000400000 */
[----:B-1----:R-:W-:-:S04]  /*0380*/  IMAD.WIDE R2, R2, 0x4, R8 ;  /* 0x0000000402027825 */ /* 0x002fc800078e0208 */
[----:B------:R-:W-:Y:S01]  /*0390*/  FMUL R13, R4, R13 ;  /* 0x0000000d040d7220 */ /* 0x000fe20000400000 */
[----:B------:R1:W-:Y:S03]  /*03a0*/  @P0 STG.E desc[UR4][R2.64], R5 ;  /* 0x0000000502000986 */ /* 0x0003e6000c101904 */
[----:B------:R-:W-:Y:S05]  /*03b0*/  @!P1 EXIT ;  /* 0x000000000000994d */ /* 0x000fea0003800000 */
[----:B------:R-:W-:Y:S01]  /*03c0*/  STG.E desc[UR4][R6.64], R13 ;  /* 0x0000000d06007986 */ /* 0x000fe2000c101904 */
[----:B------:R-:W-:Y:S05]  /*03d0*/  EXIT ;  /* 0x000000000000794d */ /* 0x000fea0003800000 */
.L_x_0:
[----:B------:R-:W-:-:S00]  /*03e0*/  BRA `(.L_x_0) ;  /* 0xfffffffc00fc7947 */ /* 0x000fc0000383ffff */
[----:B------:R-:W-:-:S00]  /*03f0*/  NOP ;  /* 0x0000000000007918 */ /* 0x000fc00000000000 */
        /* <DEDUP_REMOVED lines=8> */
.L_x_1:


//--------------------- .nv.global.init           --------------------------
	.section	.nv.global.init,"aw",@progbits
.nv.global.init:
	.type		_$_str,@object
	.size		_$_str,(_$_str_$_2 - _$_str)
_$_str:
        /*0000*/ 	.byte	0x5f, 0x5f, 0x43, 0x55, 0x44, 0x41, 0x5f, 0x46, 0x54, 0x5a, 0x00
	.type		_$_str_$_2,@object
	.size		_$_str_$_2,(.L_1 - _$_str_$_2)
_$_str_$_2:
        /*000b*/ 	.byte	0x5f, 0x5f, 0x43, 0x55, 0x44, 0x41, 0x5f, 0x50, 0x52, 0x45, 0x43, 0x5f, 0x53, 0x51, 0x52, 0x54
        /*001b*/ 	.byte	0x00
.L_1:


//--------------------- .nv.constant0.triton_per_fused__weight_norm_interface_11 --------------------------
	.section	.nv.constant0.triton_per_fused__weight_norm_interface_11,"a",@progbits
	.sectionflags	@""
	.align	4
.nv.constant0.triton_per_fused__weight_norm_interface_11:
	.zero		568
